//
// Generated by NVIDIA NVVM Compiler
//
// Compiler Build ID: CL-36424714
// Cuda compilation tools, release 13.0, V13.0.88
// Based on NVVM 20.0.0
//

.version 9.0
.target sm_100
.address_size 64

	// .globl	_Z16convolution1d_chPKfS0_Pfjjjjjjj

.visible .entry _Z16convolution1d_chPKfS0_Pfjjjjjjj(
	.param .u64 .ptr .align 1 _Z16convolution1d_chPKfS0_Pfjjjjjjj_param_0,
	.param .u64 .ptr .align 1 _Z16convolution1d_chPKfS0_Pfjjjjjjj_param_1,
	.param .u64 .ptr .align 1 _Z16convolution1d_chPKfS0_Pfjjjjjjj_param_2,
	.param .u32 _Z16convolution1d_chPKfS0_Pfjjjjjjj_param_3,
	.param .u32 _Z16convolution1d_chPKfS0_Pfjjjjjjj_param_4,
	.param .u32 _Z16convolution1d_chPKfS0_Pfjjjjjjj_param_5,
	.param .u32 _Z16convolution1d_chPKfS0_Pfjjjjjjj_param_6,
	.param .u32 _Z16convolution1d_chPKfS0_Pfjjjjjjj_param_7,
	.param .u32 _Z16convolution1d_chPKfS0_Pfjjjjjjj_param_8,
	.param .u32 _Z16convolution1d_chPKfS0_Pfjjjjjjj_param_9
)
{
	.reg .pred 	%p<12>;
	.reg .b32 	%r<17>;
	.reg .b32 	%f<5>;
	.reg .b64 	%rd<13>;

	ld.param.u64 	%rd1, [_Z16convolution1d_chPKfS0_Pfjjjjjjj_param_0];
	ld.param.u64 	%rd2, [_Z16convolution1d_chPKfS0_Pfjjjjjjj_param_1];
	ld.param.u64 	%rd3, [_Z16convolution1d_chPKfS0_Pfjjjjjjj_param_2];
	ld.param.u32 	%r9, [_Z16convolution1d_chPKfS0_Pfjjjjjjj_param_3];
	ld.param.u32 	%r10, [_Z16convolution1d_chPKfS0_Pfjjjjjjj_param_4];
	ld.param.u32 	%r6, [_Z16convolution1d_chPKfS0_Pfjjjjjjj_param_5];
	ld.param.u32 	%r7, [_Z16convolution1d_chPKfS0_Pfjjjjjjj_param_6];
	ld.param.u32 	%r8, [_Z16convolution1d_chPKfS0_Pfjjjjjjj_param_7];
	ld.param.u32 	%r11, [_Z16convolution1d_chPKfS0_Pfjjjjjjj_param_8];
	ld.param.u32 	%r12, [_Z16convolution1d_chPKfS0_Pfjjjjjjj_param_9];
	mov.u32 	%r1, %tid.x;
	mov.u32 	%r2, %tid.y;
	mov.u32 	%r3, %ctaid.x;
	mov.u32 	%r4, %ctaid.y;
	sub.s32 	%r13, %r3, %r12;
	mad.lo.s32 	%r5, %r11, %r1, %r13;
	setp.ge.u32 	%p1, %r4, %r10;
	setp.ge.u32 	%p2, %r3, %r8;
	or.pred  	%p3, %p1, %p2;
	setp.ge.u32 	%p4, %r2, %r9;
	or.pred  	%p5, %p4, %p3;
	setp.ge.u32 	%p6, %r1, %r7;
	or.pred  	%p7, %p6, %p5;
	setp.lt.s32 	%p8, %r5, 0;
	or.pred  	%p9, %p7, %p8;
	setp.ge.u32 	%p10, %r5, %r6;
	or.pred  	%p11, %p10, %p9;
	@%p11 bra 	$L__BB0_2;
	cvta.to.global.u64 	%rd4, %rd1;
	cvta.to.global.u64 	%rd5, %rd2;
	cvta.to.global.u64 	%rd6, %rd3;
	mad.lo.s32 	%r14, %r8, %r4, %r3;
	mul.wide.u32 	%rd7, %r14, 4;
	add.s64 	%rd8, %rd6, %rd7;
	mad.lo.s32 	%r15, %r6, %r2, %r5;
	mul.wide.u32 	%rd9, %r15, 4;
	add.s64 	%rd10, %rd4, %rd9;
	ld.global.f32 	%f1, [%rd10];
	mad.lo.s32 	%r16, %r7, %r4, %r1;
	mul.wide.u32 	%rd11, %r16, 4;
	add.s64 	%rd12, %rd5, %rd11;
	ld.global.f32 	%f2, [%rd12];
	mul.f32 	%f3, %f1, %f2;
	atom.global.add.f32 	%f4, [%rd8], %f3;
$L__BB0_2:
	ret;

}


// ===== COMPILED SASS (sm_100) =====

	.target	sm_100

	.elftype	@"ET_EXEC"


//--------------------- .note.nv.tkinfo           --------------------------
	.section	.note.nv.tkinfo,"",@"SHT_NOTE"
	.sectionflags	@"SHF_NOTE_NV_TKINFO"
	.tkinfo
        /*0018*/ 	.word	0x00000002
        /*0030*/ 	.string	""
        /*0030*/ 	.string	"ptxas"
        /*0030*/ 	.string	"Cuda compilation tools, release 13.0, V13.0.88"
        /*0030*/ 	.string	"Build cuda_13.0.r13.0/compiler.36424714_0"
        /*0030*/ 	.string	"-arch sm_100 -m 64 "



//--------------------- .note.nv.cuinfo           --------------------------
	.section	.note.nv.cuinfo,"",@"SHT_NOTE"
	.sectionflags	@"SHF_NOTE_NV_CUINFO"
        /*0018*/ 	.short	0x0002
        /*001a*/ 	.short	0x0064
        /*001c*/ 	.short	0x0082
	.zero		2


//--------------------- .nv.info                  --------------------------
	.section	.nv.info,"",@"SHT_CUDA_INFO"
	.align	4


	//----- nvinfo : EIATTR_REGCOUNT
	.align		4
        /*0000*/ 	.byte	0x04, 0x2f
        /*0002*/ 	.short	(.L_1 - .L_0)
	.align		4
.L_0:
        /*0004*/ 	.word	index@(_Z16convolution1d_chPKfS0_Pfjjjjjjj)
        /*0008*/ 	.word	0x00000010


	//----- nvinfo : EIATTR_FRAME_SIZE
	.align		4
.L_1:
        /*000c*/ 	.byte	0x04, 0x11
        /*000e*/ 	.short	(.L_3 - .L_2)
	.align		4
.L_2:
        /*0010*/ 	.word	index@(_Z16convolution1d_chPKfS0_Pfjjjjjjj)
        /*0014*/ 	.word	0x00000000


	//----- nvinfo : EIATTR_MIN_STACK_SIZE
	.align		4
.L_3:
        /*0018*/ 	.byte	0x04, 0x12
        /*001a*/ 	.short	(.L_5 - .L_4)
	.align		4
.L_4:
        /*001c*/ 	.word	index@(_Z16convolution1d_chPKfS0_Pfjjjjjjj)
        /*0020*/ 	.word	0x00000000
.L_5:


//--------------------- .nv.compat                --------------------------
	.section	.nv.compat,"",@"SHT_CUDA_COMPAT_INFO"
	.align	4
        /*0000*/ 	.byte	0x02, 0x09, 0x00, 0x00, 0x02, 0x02, 0x01, 0x00, 0x02, 0x05, 0x05, 0x00, 0x03, 0x07, 0x01, 0x01
        /*0010*/ 	.byte	0x02, 0x03, 0x00, 0x00, 0x02, 0x06, 0x01, 0x00, 0x04, 0x0b, 0x08, 0x00, 0x09, 0x00, 0x00, 0x00
        /*0020*/ 	.byte	0x00, 0x00, 0x00, 0x00


//--------------------- .nv.info._Z16convolution1d_chPKfS0_Pfjjjjjjj --------------------------
	.section	.nv.info._Z16convolution1d_chPKfS0_Pfjjjjjjj,"",@"SHT_CUDA_INFO"
	.sectionflags	@""
	.align	4


	//----- nvinfo : EIATTR_CUDA_API_VERSION
	.align		4
        /*0000*/ 	.byte	0x04, 0x37
        /*0002*/ 	.short	(.L_7 - .L_6)
.L_6:
        /*0004*/ 	.word	0x00000082


	//----- nvinfo : EIATTR_KPARAM_INFO
	.align		4
.L_7:
        /*0008*/ 	.byte	0x04, 0x17
        /*000a*/ 	.short	(.L_9 - .L_8)
.L_8:
        /*000c*/ 	.word	0x00000000
        /*0010*/ 	.short	0x0009
        /*0012*/ 	.short	0x0030
        /*0014*/ 	.byte	0x00, 0xf0, 0x11, 0x00


	//----- nvinfo : EIATTR_KPARAM_INFO
	.align		4
.L_9:
        /*0018*/ 	.byte	0x04, 0x17
        /*001a*/ 	.short	(.L_11 - .L_10)
.L_10:
        /*001c*/ 	.word	0x00000000
        /*0020*/ 	.short	0x0008
        /*0022*/ 	.short	0x002c
        /*0024*/ 	.byte	0x00, 0xf0, 0x11, 0x00


	//----- nvinfo : EIATTR_KPARAM_INFO
	.align		4
.L_11:
        /*0028*/ 	.byte	0x04, 0x17
        /*002a*/ 	.short	(.L_13 - .L_12)
.L_12:
        /*002c*/ 	.word	0x00000000
        /*0030*/ 	.short	0x0007
        /*0032*/ 	.short	0x0028
        /*0034*/ 	.byte	0x00, 0xf0, 0x11, 0x00


	//----- nvinfo : EIATTR_KPARAM_INFO
	.align		4
.L_13:
        /*0038*/ 	.byte	0x04, 0x17
        /*003a*/ 	.short	(.L_15 - .L_14)
.L_14:
        /*003c*/ 	.word	0x00000000
        /*0040*/ 	.short	0x0006
        /*0042*/ 	.short	0x0024
        /*0044*/ 	.byte	0x00, 0xf0, 0x11, 0x00


	//----- nvinfo : EIATTR_KPARAM_INFO
	.align		4
.L_15:
        /*0048*/ 	.byte	0x04, 0x17
        /*004a*/ 	.short	(.L_17 - .L_16)
.L_16:
        /*004c*/ 	.word	0x00000000
        /*0050*/ 	.short	0x0005
        /*0052*/ 	.short	0x0020
        /*0054*/ 	.byte	0x00, 0xf0, 0x11, 0x00


	//----- nvinfo : EIATTR_KPARAM_INFO
	.align		4
.L_17:
        /*0058*/ 	.byte	0x04, 0x17
        /*005a*/ 	.short	(.L_19 - .L_18)
.L_18:
        /*005c*/ 	.word	0x00000000
        /*0060*/ 	.short	0x0004
        /*0062*/ 	.short	0x001c
        /*0064*/ 	.byte	0x00, 0xf0, 0x11, 0x00


	//----- nvinfo : EIATTR_KPARAM_INFO
	.align		4
.L_19:
        /*0068*/ 	.byte	0x04, 0x17
        /*006a*/ 	.short	(.L_21 - .L_20)
.L_20:
        /*006c*/ 	.word	0x00000000
        /*0070*/ 	.short	0x0003
        /*0072*/ 	.short	0x0018
        /*0074*/ 	.byte	0x00, 0xf0, 0x11, 0x00


	//----- nvinfo : EIATTR_KPARAM_INFO
	.align		4
.L_21:
        /*0078*/ 	.byte	0x04, 0x17
        /*007a*/ 	.short	(.L_23 - .L_22)
.L_22:
        /*007c*/ 	.word	0x00000000
        /*0080*/ 	.short	0x0002
        /*0082*/ 	.short	0x0010
        /*0084*/ 	.byte	0x00, 0xf5, 0x21, 0x00


	//----- nvinfo : EIATTR_KPARAM_INFO
	.align		4
.L_23:
        /*0088*/ 	.byte	0x04, 0x17
        /*008a*/ 	.short	(.L_25 - .L_24)
.L_24:
        /*008c*/ 	.word	0x00000000
        /*0090*/ 	.short	0x0001
        /*0092*/ 	.short	0x0008
        /*0094*/ 	.byte	0x00, 0xf5, 0x21, 0x00


	//----- nvinfo : EIATTR_KPARAM_INFO
	.align		4
.L_25:
        /*0098*/ 	.byte	0x04, 0x17
        /*009a*/ 	.short	(.L_27 - .L_26)
.L_26:
        /*009c*/ 	.word	0x00000000
        /*00a0*/ 	.short	0x0000
        /*00a2*/ 	.short	0x0000
        /*00a4*/ 	.byte	0x00, 0xf5, 0x21, 0x00


	//----- nvinfo : EIATTR_SPARSE_MMA_MASK
	.align		4
.L_27:
        /*00a8*/ 	.byte	0x03, 0x50
        /*00aa*/ 	.short	0x0000


	//----- nvinfo : EIATTR_MAXREG_COUNT
	.align		4
        /*00ac*/ 	.byte	0x03, 0x1b
        /*00ae*/ 	.short	0x00ff


	//----- nvinfo : EIATTR_MERCURY_ISA_VERSION
	.align		4
        /*00b0*/ 	.byte	0x03, 0x5f
        /*00b2*/ 	.short	0x0101


	//----- nvinfo : EIATTR_VRC_CTA_INIT_COUNT
	.align		4
        /*00b4*/ 	.byte	0x02, 0x4a
	.zero		1
	.zero		1


	//----- nvinfo : EIATTR_EXIT_INSTR_OFFSETS
	.align		4
        /*00b8*/ 	.byte	0x04, 0x1c
        /*00ba*/ 	.short	(.L_29 - .L_28)


	//   ....[0]....
.L_28:
        /*00bc*/ 	.word	0x00000110


	//   ....[1]....
        /*00c0*/ 	.word	0x00000200


	//----- nvinfo : EIATTR_CBANK_PARAM_SIZE
	.align		4
.L_29:
        /*00c4*/ 	.byte	0x03, 0x19
        /*00c6*/ 	.short	0x0034


	//----- nvinfo : EIATTR_PARAM_CBANK
	.align		4
        /*00c8*/ 	.byte	0x04, 0x0a
        /*00ca*/ 	.short	(.L_31 - .L_30)
	.align		4
.L_30:
        /*00cc*/ 	.word	index@(.nv.constant0._Z16convolution1d_chPKfS0_Pfjjjjjjj)
        /*00d0*/ 	.short	0x0380
        /*00d2*/ 	.short	0x0034


	//----- nvinfo : EIATTR_SW_WAR
	.align		4
.L_31:
        /*00d4*/ 	.byte	0x04, 0x36
        /*00d6*/ 	.short	(.L_33 - .L_32)
.L_32:
        /*00d8*/ 	.word	0x00000008
.L_33:


//--------------------- .nv.callgraph             --------------------------
	.section	.nv.callgraph,"",@"SHT_CUDA_CALLGRAPH"
	.align	4
	.sectionentsize	8
	.align		4
        /*0000*/ 	.word	0x00000000
	.align		4
        /*0004*/ 	.word	0xffffffff
	.align		4
        /*0008*/ 	.word	0x00000000
	.align		4
        /*000c*/ 	.word	0xfffffffe
	.align		4
        /*0010*/ 	.word	0x00000000
	.align		4
        /*0014*/ 	.word	0xfffffffd
	.align		4
        /*0018*/ 	.word	0x00000000
	.align		4
        /*001c*/ 	.word	0xfffffffc


//--------------------- .text._Z16convolution1d_chPKfS0_Pfjjjjjjj --------------------------
	.section	.text._Z16convolution1d_chPKfS0_Pfjjjjjjj,"ax",@progbits
	.align	128
        .global         _Z16convolution1d_chPKfS0_Pfjjjjjjj
        .type           _Z16convolution1d_chPKfS0_Pfjjjjjjj,@function
        .size           _Z16convolution1d_chPKfS0_Pfjjjjjjj,(.L_x_1 - _Z16convolution1d_chPKfS0_Pfjjjjjjj)
        .other          _Z16convolution1d_chPKfS0_Pfjjjjjjj,@"STO_CUDA_ENTRY STV_DEFAULT"
_Z16convolution1d_chPKfS0_Pfjjjjjjj:
.text._Z16convolution1d_chPKfS0_Pfjjjjjjj:
[----:B------:R-:W-:Y:S01]  /*0000*/  LDC R1, c[0x0][0x37c] ;  /* 0x0000df00ff017b82 */ /* 0x000fe20000000800 */
[----:B------:R-:W0:Y:S07]  /*0010*/  S2R R10, SR_CTAID.Y ;  /* 0x00000000000a7919 */ /* 0x000e2e0000002600 */
[----:B------:R-:W1:Y:S01]  /*0020*/  S2UR UR6, SR_CTAID.X ;  /* 0x00000000000679c3 */ /* 0x000e620000002500 */
[----:B------:R-:W1:Y:S01]  /*0030*/  LDCU UR4, c[0x0][0x3b0] ;  /* 0x00007600ff0477ac */ /* 0x000e620008000800 */
[----:B------:R-:W2:Y:S01]  /*0040*/  S2R R9, SR_TID.Y ;  /* 0x0000000000097919 */ /* 0x000ea20000002200 */
[----:B------:R-:W3:Y:S05]  /*0050*/  S2R R0, SR_TID.X ;  /* 0x0000000000007919 */ /* 0x000eea0000002100 */
[----:B------:R-:W4:Y:S08]  /*0060*/  LDC.64 R2, c[0x0][0x3a8] ;  /* 0x0000ea00ff027b82 */ /* 0x000f300000000a00 */
[----:B------:R-:W0:Y:S08]  /*0070*/  LDC.64 R4, c[0x0][0x398] ;  /* 0x0000e600ff047b82 */ /* 0x000e300000000a00 */
[----:B------:R-:W5:Y:S01]  /*0080*/  LDC.64 R12, c[0x0][0x3a0] ;  /* 0x0000e800ff0c7b82 */ /* 0x000f620000000a00 */
[----:B-1----:R-:W-:-:S02]  /*0090*/  UIADD3 UR4, UPT, UPT, UR6, -UR4, URZ ;  /* 0x8000000406047290 */ /* 0x002fc4000fffe0ff */
[----:B----4-:R-:W-:-:S04]  /*00a0*/  ISETP.LE.U32.AND P0, PT, R2, UR6, PT ;  /* 0x0000000602007c0c */ /* 0x010fc8000bf03070 */
[----:B---3--:R-:W-:Y:S01]  /*00b0*/  IMAD R3, R0, R3, UR4 ;  /* 0x0000000400037e24 */ /* 0x008fe2000f8e0203 */
[----:B0-----:R-:W-:-:S04]  /*00c0*/  ISETP.GE.U32.OR P0, PT, R10, R5, P0 ;  /* 0x000000050a00720c */ /* 0x001fc80000706470 */
[----:B--2---:R-:W-:-:S04]  /*00d0*/  ISETP.GE.U32.OR P0, PT, R9, R4, P0 ;  /* 0x000000040900720c */ /* 0x004fc80000706470 */
[----:B-----5:R-:W-:-:S04]  /*00e0*/  ISETP.GE.U32.OR P0, PT, R0, R13, P0 ;  /* 0x0000000d0000720c */ /* 0x020fc80000706470 */
[----:B------:R-:W-:-:S04]  /*00f0*/  ISETP.LT.OR P0, PT, R3, RZ, P0 ;  /* 0x000000ff0300720c */ /* 0x000fc80000701670 */
[----:B------:R-:W-:-:S13]  /*0100*/  ISETP.GE.U32.OR P0, PT, R3, R12, P0 ;  /* 0x0000000c0300720c */ /* 0x000fda0000706470 */
[----:B------:R-:W-:Y:S05]  /*0110*/  @P0 EXIT ;  /* 0x000000000000094d */ /* 0x000fea0003800000 */
[----:B------:R-:W0:Y:S01]  /*0120*/  LDC.64 R4, c[0x0][0x380] ;  /* 0x0000e000ff047b82 */ /* 0x000e220000000a00 */
[----:B------:R-:W1:Y:S01]  /*0130*/  LDCU.64 UR4, c[0x0][0x358] ;  /* 0x00006b00ff0477ac */ /* 0x000e620008000a00 */
[----:B------:R-:W-:Y:S02]  /*0140*/  IMAD R3, R9, R12, R3 ;  /* 0x0000000c09037224 */ /* 0x000fe400078e0203 */
[----:B------:R-:W-:-:S04]  /*0150*/  IMAD R9, R10, R13, R0 ;  /* 0x0000000d0a097224 */ /* 0x000fc800078e0200 */
[----:B------:R-:W2:Y:S01]  /*0160*/  LDC.64 R6, c[0x0][0x388] ;  /* 0x0000e200ff067b82 */ /* 0x000ea20000000a00 */
[----:B0-----:R-:W-:-:S06]  /*0170*/  IMAD.WIDE.U32 R4, R3, 0x4, R4 ;  /* 0x0000000403047825 */ /* 0x001fcc00078e0004 */
[----:B-1----:R-:W3:Y:S01]  /*0180*/  LDG.E R4, desc[UR4][R4.64] ;  /* 0x0000000404047981 */ /* 0x002ee2000c1e1900 */
[----:B--2---:R-:W-:Y:S02]  /*0190*/  IMAD.WIDE.U32 R6, R9, 0x4, R6 ;  /* 0x0000000409067825 */ /* 0x004fe400078e0006 */
[----:B------:R-:W0:Y:S04]  /*01a0*/  LDC.64 R8, c[0x0][0x390] ;  /* 0x0000e400ff087b82 */ /* 0x000e280000000a00 */
[----:B------:R-:W3:Y:S01]  /*01b0*/  LDG.E R7, desc[UR4][R6.64] ;  /* 0x0000000406077981 */ /* 0x000ee2000c1e1900 */
[----:B------:R-:W-:-:S04]  /*01c0*/  IMAD R3, R10, R2, UR6 ;  /* 0x000000060a037e24 */ /* 0x000fc8000f8e0202 */
[----:B0-----:R-:W-:-:S04]  /*01d0*/  IMAD.WIDE.U32 R2, R3, 0x4, R8 ;  /* 0x0000000403027825 */ /* 0x001fc800078e0008 */
[----:B---3--:R-:W-:-:S05]  /*01e0*/  FMUL R9, R4, R7 ;  /* 0x0000000704097220 */ /* 0x008fca0000400000 */
[----:B------:R-:W-:Y:S01]  /*01f0*/  REDG.E.ADD.F32.FTZ.RN.STRONG.GPU desc[UR4][R2.64], R9 ;  /* 0x00000009020079a6 */ /* 0x000fe2000c12f304 */
[----:B------:R-:W-:Y:S05]  /*0200*/  EXIT ;  /* 0x000000000000794d */ /* 0x000fea0003800000 */
.L_x_0:
[----:B------:R-:W-:-:S00]  /*0210*/  BRA `(.L_x_0) ;  /* 0xfffffffc00fc7947 */ /* 0x000fc0000383ffff */
[----:B------:R-:W-:-:S00]  /*0220*/  NOP ;  /* 0x0000000000007918 */ /* 0x000fc00000000000 */
        /* <DEDUP_REMOVED lines=13> */
.L_x_1:


//--------------------- .nv.shared.reserved.0     --------------------------
	.section	.nv.shared.reserved.0,"aw",@nobits
	.weak		__nv_reservedSMEM_offset_0_alias
	.size		__nv_reservedSMEM_offset_0_alias, 0, 64
	.other		__nv_reservedSMEM_offset_0_alias,@"STO_CUDA_RESERVED_SHARED STV_DEFAULT"
__nv_reservedSMEM_offset_0_alias:
	.zero		0
	.zero		64


//--------------------- .nv.constant0._Z16convolution1d_chPKfS0_Pfjjjjjjj --------------------------
	.section	.nv.constant0._Z16convolution1d_chPKfS0_Pfjjjjjjj,"a",@progbits
	.sectionflags	@""
	.align	4
.nv.constant0._Z16convolution1d_chPKfS0_Pfjjjjjjj:
	.zero		948


//--------------------- SYMBOLS --------------------------

	.type		.nv.reservedSmem.offset0,@object
	.size		.nv.reservedSmem.offset0,0x4
